//
// Generated by NVIDIA NVVM Compiler
//
// Compiler Build ID: CL-36424714
// Cuda compilation tools, release 13.0, V13.0.88
// Based on NVVM 20.0.0
//

.version 9.0
.target sm_100
.address_size 64

	// .globl	_Z5h2divPf14__nv_bfloat162S0_

.visible .entry _Z5h2divPf14__nv_bfloat162S0_(
	.param .u64 .ptr .align 1 _Z5h2divPf14__nv_bfloat162S0__param_0,
	.param .align 4 .b8 _Z5h2divPf14__nv_bfloat162S0__param_1[4],
	.param .align 4 .b8 _Z5h2divPf14__nv_bfloat162S0__param_2[4]
)
{
	.reg .pred 	%p<3>;
	.reg .b16 	%rs<15>;
	.reg .b32 	%r<6>;
	.reg .b32 	%f<21>;
	.reg .b64 	%rd<3>;

	ld.param.u64 	%rd1, [_Z5h2divPf14__nv_bfloat162S0__param_0];
	cvta.to.global.u64 	%rd2, %rd1;
	ld.param.u32 	%r3, [_Z5h2divPf14__nv_bfloat162S0__param_1];
	ld.param.u32 	%r4, [_Z5h2divPf14__nv_bfloat162S0__param_2];
	// begin inline asm
	{.reg .b16 low,high;
 mov.b32 {low,high}, %r3;
 mov.b16 %rs1, low;}
	// end inline asm
	// begin inline asm
	{.reg .b16 low,high;
 mov.b32 {low,high}, %r4;
 mov.b16 %rs2, low;}
	// end inline asm
	// begin inline asm
	{ cvt.f32.bf16 %f1, %rs1;}

	// end inline asm
	// begin inline asm
	{ cvt.f32.bf16 %f2, %rs2;}

	// end inline asm
	abs.f32 	%f15, %f2;
	setp.ge.f32 	%p1, %f15, 0f7E800000;
	mul.f32 	%f16, %f2, 0f3E800000;
	selp.f32 	%f5, %f16, %f2, %p1;
	// begin inline asm
	{ div.approx.f32 %f3, %f1, %f5; }
	// end inline asm
	mul.f32 	%f17, %f3, 0f3E800000;
	selp.f32 	%f6, %f17, %f3, %p1;
	// begin inline asm
	{  cvt.rn.bf16.f32 %rs5, %f6;}

	// end inline asm
	// begin inline asm
	{.reg .b16 low,high;
 mov.b32 {low,high}, %r3;
 mov.b16 %rs6, high;}
	// end inline asm
	// begin inline asm
	{.reg .b16 low,high;
 mov.b32 {low,high}, %r4;
 mov.b16 %rs7, high;}
	// end inline asm
	// begin inline asm
	{ cvt.f32.bf16 %f7, %rs6;}

	// end inline asm
	// begin inline asm
	{ cvt.f32.bf16 %f8, %rs7;}

	// end inline asm
	abs.f32 	%f18, %f8;
	setp.ge.f32 	%p2, %f18, 0f7E800000;
	mul.f32 	%f19, %f8, 0f3E800000;
	selp.f32 	%f11, %f19, %f8, %p2;
	// begin inline asm
	{ div.approx.f32 %f9, %f7, %f11; }
	// end inline asm
	mul.f32 	%f20, %f9, 0f3E800000;
	selp.f32 	%f12, %f20, %f9, %p2;
	// begin inline asm
	{  cvt.rn.bf16.f32 %rs10, %f12;}

	// end inline asm
	// begin inline asm
	{  mov.b32 %r5, {%rs5,%rs10};}

	// end inline asm
	mov.b32 	{%rs13, %rs14}, %r5;
	// begin inline asm
	{ cvt.f32.bf16 %f13, %rs13;}

	// end inline asm
	st.global.f32 	[%rd2], %f13;
	// begin inline asm
	{ cvt.f32.bf16 %f14, %rs14;}

	// end inline asm
	st.global.f32 	[%rd2+4], %f14;
	ret;

}


// ===== COMPILED SASS (sm_100) =====

	.target	sm_100

	.elftype	@"ET_EXEC"


//--------------------- .note.nv.tkinfo           --------------------------
	.section	.note.nv.tkinfo,"",@"SHT_NOTE"
	.sectionflags	@"SHF_NOTE_NV_TKINFO"
	.tkinfo
        /*0018*/ 	.word	0x00000002
        /*0030*/ 	.string	""
        /*0030*/ 	.string	"ptxas"
        /*0030*/ 	.string	"Cuda compilation tools, release 13.0, V13.0.88"
        /*0030*/ 	.string	"Build cuda_13.0.r13.0/compiler.36424714_0"
        /*0030*/ 	.string	"-arch sm_100 -m 64 "



//--------------------- .note.nv.cuinfo           --------------------------
	.section	.note.nv.cuinfo,"",@"SHT_NOTE"
	.sectionflags	@"SHF_NOTE_NV_CUINFO"
        /*0018*/ 	.short	0x0002
        /*001a*/ 	.short	0x0064
        /*001c*/ 	.short	0x0082
	.zero		2


//--------------------- .nv.info                  --------------------------
	.section	.nv.info,"",@"SHT_CUDA_INFO"
	.align	4


	//----- nvinfo : EIATTR_REGCOUNT
	.align		4
        /*0000*/ 	.byte	0x04, 0x2f
        /*0002*/ 	.short	(.L_1 - .L_0)
	.align		4
.L_0:
        /*0004*/ 	.word	index@(_Z5h2divPf14__nv_bfloat162S0_)
        /*0008*/ 	.word	0x0000000a


	//----- nvinfo : EIATTR_FRAME_SIZE
	.align		4
.L_1:
        /*000c*/ 	.byte	0x04, 0x11
        /*000e*/ 	.short	(.L_3 - .L_2)
	.align		4
.L_2:
        /*0010*/ 	.word	index@(_Z5h2divPf14__nv_bfloat162S0_)
        /*0014*/ 	.word	0x00000000


	//----- nvinfo : EIATTR_MIN_STACK_SIZE
	.align		4
.L_3:
        /*0018*/ 	.byte	0x04, 0x12
        /*001a*/ 	.short	(.L_5 - .L_4)
	.align		4
.L_4:
        /*001c*/ 	.word	index@(_Z5h2divPf14__nv_bfloat162S0_)
        /*0020*/ 	.word	0x00000000
.L_5:


//--------------------- .nv.compat                --------------------------
	.section	.nv.compat,"",@"SHT_CUDA_COMPAT_INFO"
	.align	4
        /*0000*/ 	.byte	0x02, 0x09, 0x00, 0x00, 0x02, 0x02, 0x01, 0x00, 0x02, 0x05, 0x05, 0x00, 0x03, 0x07, 0x01, 0x01
        /*0010*/ 	.byte	0x02, 0x03, 0x00, 0x00, 0x02, 0x06, 0x01, 0x00, 0x04, 0x0b, 0x08, 0x00, 0x01, 0x00, 0x00, 0x00
        /*0020*/ 	.byte	0x00, 0x00, 0x00, 0x00


//--------------------- .nv.info._Z5h2divPf14__nv_bfloat162S0_ --------------------------
	.section	.nv.info._Z5h2divPf14__nv_bfloat162S0_,"",@"SHT_CUDA_INFO"
	.sectionflags	@""
	.align	4


	//----- nvinfo : EIATTR_CUDA_API_VERSION
	.align		4
        /*0000*/ 	.byte	0x04, 0x37
        /*0002*/ 	.short	(.L_7 - .L_6)
.L_6:
        /*0004*/ 	.word	0x00000082


	//----- nvinfo : EIATTR_KPARAM_INFO
	.align		4
.L_7:
        /*0008*/ 	.byte	0x04, 0x17
        /*000a*/ 	.short	(.L_9 - .L_8)
.L_8:
        /*000c*/ 	.word	0x00000000
        /*0010*/ 	.short	0x0002
        /*0012*/ 	.short	0x000c
        /*0014*/ 	.byte	0x00, 0xf0, 0x11, 0x00


	//----- nvinfo : EIATTR_KPARAM_INFO
	.align		4
.L_9:
        /*0018*/ 	.byte	0x04, 0x17
        /*001a*/ 	.short	(.L_11 - .L_10)
.L_10:
        /*001c*/ 	.word	0x00000000
        /*0020*/ 	.short	0x0001
        /*0022*/ 	.short	0x0008
        /*0024*/ 	.byte	0x00, 0xf0, 0x11, 0x00


	//----- nvinfo : EIATTR_KPARAM_INFO
	.align		4
.L_11:
        /*0028*/ 	.byte	0x04, 0x17
        /*002a*/ 	.short	(.L_13 - .L_12)
.L_12:
        /*002c*/ 	.word	0x00000000
        /*0030*/ 	.short	0x0000
        /*0032*/ 	.short	0x0000
        /*0034*/ 	.byte	0x00, 0xf5, 0x21, 0x00


	//----- nvinfo : EIATTR_SPARSE_MMA_MASK
	.align		4
.L_13:
        /*0038*/ 	.byte	0x03, 0x50
        /*003a*/ 	.short	0x0000


	//----- nvinfo : EIATTR_MAXREG_COUNT
	.align		4
        /*003c*/ 	.byte	0x03, 0x1b
        /*003e*/ 	.short	0x00ff


	//----- nvinfo : EIATTR_MERCURY_ISA_VERSION
	.align		4
        /*0040*/ 	.byte	0x03, 0x5f
        /*0042*/ 	.short	0x0101


	//----- nvinfo : EIATTR_VRC_CTA_INIT_COUNT
	.align		4
        /*0044*/ 	.byte	0x02, 0x4a
	.zero		1
	.zero		1


	//----- nvinfo : EIATTR_EXIT_INSTR_OFFSETS
	.align		4
        /*0048*/ 	.byte	0x04, 0x1c
        /*004a*/ 	.short	(.L_15 - .L_14)


	//   ....[0]....
.L_14:
        /*004c*/ 	.word	0x00000210


	//----- nvinfo : EIATTR_CBANK_PARAM_SIZE
	.align		4
.L_15:
        /*0050*/ 	.byte	0x03, 0x19
        /*0052*/ 	.short	0x0010


	//----- nvinfo : EIATTR_PARAM_CBANK
	.align		4
        /*0054*/ 	.byte	0x04, 0x0a
        /*0056*/ 	.short	(.L_17 - .L_16)
	.align		4
.L_16:
        /*0058*/ 	.word	index@(.nv.constant0._Z5h2divPf14__nv_bfloat162S0_)
        /*005c*/ 	.short	0x0380
        /*005e*/ 	.short	0x0010


	//----- nvinfo : EIATTR_SW_WAR
	.align		4
.L_17:
        /*0060*/ 	.byte	0x04, 0x36
        /*0062*/ 	.short	(.L_19 - .L_18)
.L_18:
        /*0064*/ 	.word	0x00000008
.L_19:


//--------------------- .nv.callgraph             --------------------------
	.section	.nv.callgraph,"",@"SHT_CUDA_CALLGRAPH"
	.align	4
	.sectionentsize	8
	.align		4
        /*0000*/ 	.word	0x00000000
	.align		4
        /*0004*/ 	.word	0xffffffff
	.align		4
        /*0008*/ 	.word	0x00000000
	.align		4
        /*000c*/ 	.word	0xfffffffe
	.align		4
        /*0010*/ 	.word	0x00000000
	.align		4
        /*0014*/ 	.word	0xfffffffd
	.align		4
        /*0018*/ 	.word	0x00000000
	.align		4
        /*001c*/ 	.word	0xfffffffc


//--------------------- .text._Z5h2divPf14__nv_bfloat162S0_ --------------------------
	.section	.text._Z5h2divPf14__nv_bfloat162S0_,"ax",@progbits
	.align	128
        .global         _Z5h2divPf14__nv_bfloat162S0_
        .type           _Z5h2divPf14__nv_bfloat162S0_,@function
        .size           _Z5h2divPf14__nv_bfloat162S0_,(.L_x_1 - _Z5h2divPf14__nv_bfloat162S0_)
        .other          _Z5h2divPf14__nv_bfloat162S0_,@"STO_CUDA_ENTRY STV_DEFAULT"
_Z5h2divPf14__nv_bfloat162S0_:
.text._Z5h2divPf14__nv_bfloat162S0_:
[----:B------:R-:W-:Y:S08]  /*0000*/  LDC R1, c[0x0][0x37c] ;  /* 0x0000df00ff017b82 */ /* 0x000ff00000000800 */
[----:B------:R-:W0:Y:S01]  /*0010*/  LDC.U16 R2, c[0x0][0x38e] ;  /* 0x0000e380ff027b82 */ /* 0x000e220000000400 */
[----:B------:R-:W1:Y:S07]  /*0020*/  LDCU.64 UR4, c[0x0][0x358] ;  /* 0x00006b00ff0477ac */ /* 0x000e6e0008000a00 */
[----:B------:R-:W2:Y:S01]  /*0030*/  LDC.U16 R0, c[0x0][0x38c] ;  /* 0x0000e300ff007b82 */ /* 0x000ea20000000400 */
[----:B0-----:R-:W-:-:S07]  /*0040*/  SHF.L.U32 R7, R2, 0x10, RZ ;  /* 0x0000001002077819 */ /* 0x001fce00000006ff */
[----:B------:R-:W0:Y:S01]  /*0050*/  LDC.U16 R2, c[0x0][0x38a] ;  /* 0x0000e280ff027b82 */ /* 0x000e220000000400 */
[----:B------:R-:W-:Y:S02]  /*0060*/  FSETP.GE.AND P1, PT, |R7|, 8.50705917302346158658e+37, PT ;  /* 0x7e8000000700780b */ /* 0x000fe40003f26200 */
[----:B--2---:R-:W-:-:S05]  /*0070*/  SHF.L.U32 R4, R0, 0x10, RZ ;  /* 0x0000001000047819 */ /* 0x004fca00000006ff */
[----:B------:R-:W2:Y:S01]  /*0080*/  LDC.U16 R0, c[0x0][0x388] ;  /* 0x0000e200ff007b82 */ /* 0x000ea20000000400 */
[----:B------:R-:W-:-:S05]  /*0090*/  FSETP.GE.AND P0, PT, |R4|, 8.50705917302346158658e+37, PT ;  /* 0x7e8000000400780b */ /* 0x000fca0003f06200 */
[----:B------:R-:W-:-:S05]  /*00a0*/  @P1 FMUL R7, R7, 0.25 ;  /* 0x3e80000007071820 */ /* 0x000fca0000400000 */
[----:B------:R-:W-:-:S03]  /*00b0*/  FSETP.GEU.AND P3, PT, |R7|, 1.175494350822287508e-38, PT ;  /* 0x008000000700780b */ /* 0x000fc60003f6e200 */
[----:B------:R-:W-:Y:S01]  /*00c0*/  @P0 FMUL R4, R4, 0.25 ;  /* 0x3e80000004040820 */ /* 0x000fe20000400000 */
[----:B0-----:R-:W-:Y:S02]  /*00d0*/  SHF.L.U32 R6, R2, 0x10, RZ ;  /* 0x0000001002067819 */ /* 0x001fe400000006ff */
[----:B------:R-:W1:Y:S02]  /*00e0*/  LDC.64 R2, c[0x0][0x380] ;  /* 0x0000e000ff027b82 */ /* 0x000e640000000a00 */
[----:B------:R-:W-:Y:S02]  /*00f0*/  FSETP.GEU.AND P2, PT, |R4|, 1.175494350822287508e-38, PT ;  /* 0x008000000400780b */ /* 0x000fe40003f4e200 */
[----:B--2---:R-:W-:-:S03]  /*0100*/  SHF.L.U32 R0, R0, 0x10, RZ ;  /* 0x0000001000007819 */ /* 0x004fc600000006ff */
[----:B------:R-:W-:Y:S01]  /*0110*/  @!P3 FMUL R7, R7, 16777216 ;  /* 0x4b8000000707b820 */ /* 0x000fe20000400000 */
[----:B------:R-:W-:-:S05]  /*0120*/  @!P3 FMUL R6, R6, 16777216 ;  /* 0x4b8000000606b820 */ /* 0x000fca0000400000 */
[----:B------:R-:W-:Y:S02]  /*0130*/  MUFU.RCP R7, R7 ;  /* 0x0000000700077308 */ /* 0x000fe40000001000 */
[----:B------:R-:W-:Y:S01]  /*0140*/  @!P2 FMUL R4, R4, 16777216 ;  /* 0x4b8000000404a820 */ /* 0x000fe20000400000 */
[----:B------:R-:W-:-:S05]  /*0150*/  @!P2 FMUL R0, R0, 16777216 ;  /* 0x4b8000000000a820 */ /* 0x000fca0000400000 */
[----:B------:R-:W0:Y:S02]  /*0160*/  MUFU.RCP R5, R4 ;  /* 0x0000000400057308 */ /* 0x000e240000001000 */
[----:B0-----:R-:W-:Y:S01]  /*0170*/  FMUL R0, R5, R0 ;  /* 0x0000000005007220 */ /* 0x001fe20000400000 */
[----:B------:R-:W-:-:S03]  /*0180*/  FMUL R5, R7, R6 ;  /* 0x0000000607057220 */ /* 0x000fc60000400000 */
[----:B------:R-:W-:Y:S01]  /*0190*/  @P0 FMUL R0, R0, 0.25 ;  /* 0x3e80000000000820 */ /* 0x000fe20000400000 */
[----:B------:R-:W-:-:S05]  /*01a0*/  @P1 FMUL R5, R5, 0.25 ;  /* 0x3e80000005051820 */ /* 0x000fca0000400000 */
[----:B------:R-:W-:-:S04]  /*01b0*/  F2FP.BF16.F32.PACK_AB R5, R5, R0 ;  /* 0x000000000505723e */ /* 0x000fc800000010ff */
[C---:B------:R-:W-:Y:S02]  /*01c0*/  PRMT R7, R5.reuse, 0x7632, R7 ;  /* 0x0000763205077816 */ /* 0x040fe40000000007 */
[----:B------:R-:W-:Y:S02]  /*01d0*/  SHF.L.U32 R5, R5, 0x10, RZ ;  /* 0x0000001005057819 */ /* 0x000fe400000006ff */
[----:B------:R-:W-:-:S03]  /*01e0*/  SHF.L.U32 R7, R7, 0x10, RZ ;  /* 0x0000001007077819 */ /* 0x000fc600000006ff */
[----:B-1----:R-:W-:Y:S04]  /*01f0*/  STG.E desc[UR4][R2.64], R5 ;  /* 0x0000000502007986 */ /* 0x002fe8000c101904 */
[----:B------:R-:W-:Y:S01]  /*0200*/  STG.E desc[UR4][R2.64+0x4], R7 ;  /* 0x0000040702007986 */ /* 0x000fe2000c101904 */
[----:B------:R-:W-:Y:S05]  /*0210*/  EXIT ;  /* 0x000000000000794d */ /* 0x000fea0003800000 */
.L_x_0:
[----:B------:R-:W-:-:S00]  /*0220*/  BRA `(.L_x_0) ;  /* 0xfffffffc00fc7947 */ /* 0x000fc0000383ffff */
[----:B------:R-:W-:-:S00]  /*0230*/  NOP ;  /* 0x0000000000007918 */ /* 0x000fc00000000000 */
        /* <DEDUP_REMOVED lines=12> */
.L_x_1:


//--------------------- .nv.shared.reserved.0     --------------------------
	.section	.nv.shared.reserved.0,"aw",@nobits
	.weak		__nv_reservedSMEM_offset_0_alias
	.size		__nv_reservedSMEM_offset_0_alias, 0, 64
	.other		__nv_reservedSMEM_offset_0_alias,@"STO_CUDA_RESERVED_SHARED STV_DEFAULT"
__nv_reservedSMEM_offset_0_alias:
	.zero		0
	.zero		64


//--------------------- .nv.constant0._Z5h2divPf14__nv_bfloat162S0_ --------------------------
	.section	.nv.constant0._Z5h2divPf14__nv_bfloat162S0_,"a",@progbits
	.sectionflags	@""
	.align	4
.nv.constant0._Z5h2divPf14__nv_bfloat162S0_:
	.zero		912


//--------------------- SYMBOLS --------------------------

	.type		.nv.reservedSmem.offset0,@object
	.size		.nv.reservedSmem.offset0,0x4
